	.headerflags	@"EF_CUDA_TEXMODE_UNIFIED EF_CUDA_64BIT_ADDRESS EF_CUDA_ACCELERATORS EF_CUDA_SM90 EF_CUDA_VIRTUAL_SM(EF_CUDA_SM90)"
	.elftype	@"ET_EXEC"


//--------------------- .nv.info                  --------------------------
	.section	.nv.info,"",@"SHT_CUDA_INFO"
	.align	4


	//----- nvinfo : EIATTR_REGCOUNT
	.align		4
        /*0000*/ 	.byte	0x04, 0x2f
        /*0002*/ 	.short	(.L_1 - .L_0)
	.align		4
.L_0:
        /*0004*/ 	.word	index@(triton_poi_fused_avg_pool2d_11)
        /*0008*/ 	.word	0x00000012


	//----- nvinfo : EIATTR_MIN_STACK_SIZE
	.align		4
.L_1:
        /*000c*/ 	.byte	0x04, 0x12
        /*000e*/ 	.short	(.L_3 - .L_2)
	.align		4
.L_2:
        /*0010*/ 	.word	index@(triton_poi_fused_avg_pool2d_11)
        /*0014*/ 	.word	0x00000000


	//----- nvinfo : EIATTR_FRAME_SIZE
	.align		4
.L_3:
        /*0018*/ 	.byte	0x04, 0x11
        /*001a*/ 	.short	(.L_5 - .L_4)
	.align		4
.L_4:
        /*001c*/ 	.word	index@(triton_poi_fused_avg_pool2d_11)
        /*0020*/ 	.word	0x00000000


	//----- nvinfo : EIATTR_MIN_STACK_SIZE
	.align		4
.L_5:
        /*0024*/ 	.byte	0x04, 0x12
        /*0026*/ 	.short	(.L_7 - .L_6)
	.align		4
.L_6:
        /*0028*/ 	.word	index@(triton_poi_fused_avg_pool2d_11)
        /*002c*/ 	.word	0x00000000
.L_7:


//--------------------- .nv.info.triton_poi_fused_avg_pool2d_11 --------------------------
	.section	.nv.info.triton_poi_fused_avg_pool2d_11,"",@"SHT_CUDA_INFO"
	.sectionflags	@""
	.align	4


	//----- nvinfo : EIATTR_CUDA_API_VERSION
	.align		4
        /*0000*/ 	.byte	0x04, 0x37
        /*0002*/ 	.short	(.L_9 - .L_8)
.L_8:
        /*0004*/ 	.word	0x0000007c


	//----- nvinfo : EIATTR_KPARAM_INFO
	.align		4
.L_9:
        /*0008*/ 	.byte	0x04, 0x17
        /*000a*/ 	.short	(.L_11 - .L_10)
.L_10:
        /*000c*/ 	.word	0x00000000
        /*0010*/ 	.short	0x0002
        /*0012*/ 	.short	0x0010
        /*0014*/ 	.byte	0x00, 0xf0, 0x11, 0x00


	//----- nvinfo : EIATTR_KPARAM_INFO
	.align		4
.L_11:
        /*0018*/ 	.byte	0x04, 0x17
        /*001a*/ 	.short	(.L_13 - .L_12)
.L_12:
        /*001c*/ 	.word	0x00000000
        /*0020*/ 	.short	0x0001
        /*0022*/ 	.short	0x0008
        /*0024*/ 	.byte	0x00, 0xf4, 0x21, 0x00


	//----- nvinfo : EIATTR_KPARAM_INFO
	.align		4
.L_13:
        /*0028*/ 	.byte	0x04, 0x17
        /*002a*/ 	.short	(.L_15 - .L_14)
.L_14:
        /*002c*/ 	.word	0x00000000
        /*0030*/ 	.short	0x0000
        /*0032*/ 	.short	0x0000
        /*0034*/ 	.byte	0x00, 0xf4, 0x21, 0x00


	//----- nvinfo : EIATTR_SPARSE_MMA_MASK
	.align		4
.L_15:
        /*0038*/ 	.byte	0x03, 0x50
        /*003a*/ 	.short	0x0000


	//----- nvinfo : EIATTR_MAXREG_COUNT
	.align		4
        /*003c*/ 	.byte	0x03, 0x1b
        /*003e*/ 	.short	0x00ff


	//----- nvinfo : EIATTR_EXIT_INSTR_OFFSETS
	.align		4
        /*0040*/ 	.byte	0x04, 0x1c
        /*0042*/ 	.short	(.L_17 - .L_16)


	//   ....[0]....
.L_16:
        /*0044*/ 	.word	0x000001e0


	//----- nvinfo : EIATTR_REQNTID
	.align		4
.L_17:
        /*0048*/ 	.byte	0x04, 0x10
        /*004a*/ 	.short	(.L_19 - .L_18)
.L_18:
        /*004c*/ 	.word	0x00000080
        /*0050*/ 	.word	0x00000001
        /*0054*/ 	.word	0x00000001


	//----- nvinfo : EIATTR_CBANK_PARAM_SIZE
	.align		4
.L_19:
        /*0058*/ 	.byte	0x03, 0x19
        /*005a*/ 	.short	0x0014


	//----- nvinfo : EIATTR_PARAM_CBANK
	.align		4
        /*005c*/ 	.byte	0x04, 0x0a
        /*005e*/ 	.short	(.L_21 - .L_20)
	.align		4
.L_20:
        /*0060*/ 	.word	index@(.nv.constant0.triton_poi_fused_avg_pool2d_11)
        /*0064*/ 	.short	0x0210
        /*0066*/ 	.short	0x0014


	//----- nvinfo : EIATTR_SW_WAR
	.align		4
.L_21:
        /*0068*/ 	.byte	0x04, 0x36
        /*006a*/ 	.short	(.L_23 - .L_22)
.L_22:
        /*006c*/ 	.word	0x00000008
.L_23:


//--------------------- .nv.callgraph             --------------------------
	.section	.nv.callgraph,"",@"SHT_CUDA_CALLGRAPH"
	.align	4
	.sectionentsize	8
	.align		4
        /*0000*/ 	.word	0x00000000
	.align		4
        /*0004*/ 	.word	0xffffffff
	.align		4
        /*0008*/ 	.word	0x00000000
	.align		4
        /*000c*/ 	.word	0xfffffffe
	.align		4
        /*0010*/ 	.word	0x00000000
	.align		4
        /*0014*/ 	.word	0xfffffffd
	.align		4
        /*0018*/ 	.word	0x00000000
	.align		4
        /*001c*/ 	.word	0xfffffffc


//--------------------- .text.triton_poi_fused_avg_pool2d_11 --------------------------
	.section	.text.triton_poi_fused_avg_pool2d_11,"ax",@progbits
	.align	128
        .global         triton_poi_fused_avg_pool2d_11
        .type           triton_poi_fused_avg_pool2d_11,@function
        .size           triton_poi_fused_avg_pool2d_11,(.L_x_1 - triton_poi_fused_avg_pool2d_11)
        .other          triton_poi_fused_avg_pool2d_11,@"STO_CUDA_ENTRY STV_DEFAULT"
triton_poi_fused_avg_pool2d_11:
.text.triton_poi_fused_avg_pool2d_11:
[----:B------:R-:W-:Y:S01]  /*0000*/  LDC R1, c[0x0][0x28] ;  /* 0x00000a00ff017b82 */ /* 0x000fe20000000800 */
[----:B------:R-:W1:Y:S07]  /*0010*/  S2R R0, SR_TID.X ;  /* 0x0000000000007919 */ /* 0x000e6e0000002100 */
[----:B------:R-:W2:Y:S01]  /*0020*/  LDC.64 R2, c[0x0][0x210] ;  /* 0x00008400ff027b82 */ /* 0x000ea20000000a00 */
[----:B------:R-:W-:Y:S01]  /*0030*/  ULDC.64 UR4, c[0x0][0x208] ;  /* 0x0000820000047ab9 */ /* 0x000fe20000000a00 */
[----:B------:R-:W3:Y:S01]  /*0040*/  S2R R11, SR_CTAID.X ;  /* 0x00000000000b7919 */ /* 0x000ee20000002500 */
[----:B-1----:R-:W-:-:S04]  /*0050*/  LOP3.LUT R0, R0, 0x7f, RZ, 0xc0, !PT ;  /* 0x0000007f00007812 */ /* 0x002fc800078ec0ff */
[----:B---3--:R-:W-:-:S04]  /*0060*/  LEA R11, R11, R0, 0x7 ;  /* 0x000000000b0b7211 */ /* 0x008fc800078e38ff */
[----:B------:R-:W-:-:S04]  /*0070*/  SHF.R.S32.HI R0, RZ, 0x1f, R11 ;  /* 0x0000001fff007819 */ /* 0x000fc8000001140b */
[----:B------:R-:W-:-:S04]  /*0080*/  LEA.HI R0, R0, R11, RZ, 0x2 ;  /* 0x0000000b00007211 */ /* 0x000fc800078f10ff */
[C---:B------:R-:W-:Y:S02]  /*0090*/  LOP3.LUT R4, R0.reuse, 0x7ffffffc, RZ, 0xc0, !PT ;  /* 0x7ffffffc00047812 */ /* 0x040fe400078ec0ff */
[----:B------:R-:W-:Y:S02]  /*00a0*/  SHF.L.U32 R0, R0, 0x2, RZ ;  /* 0x0000000200007819 */ /* 0x000fe400000006ff */
[----:B------:R-:W-:Y:S02]  /*00b0*/  IADD3 R4, R11, -R4, RZ ;  /* 0x800000040b047210 */ /* 0x000fe40007ffe0ff */
[----:B------:R-:W-:-:S04]  /*00c0*/  LOP3.LUT R5, R0, 0xfffffff0, RZ, 0xc0, !PT ;  /* 0xfffffff000057812 */ /* 0x000fc800078ec0ff */
[----:B------:R-:W-:-:S04]  /*00d0*/  LEA R7, R4, R5, 0x1 ;  /* 0x0000000504077211 */ /* 0x000fc800078e08ff */
[----:B------:R-:W-:Y:S01]  /*00e0*/  IADD3 R9, R7, 0x8, RZ ;  /* 0x0000000807097810 */ /* 0x000fe20007ffe0ff */
[----:B--2---:R-:W-:Y:S01]  /*00f0*/  IMAD.WIDE R4, R7, 0x4, R2 ;  /* 0x0000000407047825 */ /* 0x004fe200078e0202 */
[----:B------:R-:W-:-:S03]  /*0100*/  IADD3 R15, R7, 0x9, RZ ;  /* 0x00000009070f7810 */ /* 0x000fc60007ffe0ff */
[--C-:B------:R-:W-:Y:S01]  /*0110*/  IMAD.WIDE R6, R9, 0x4, R2.reuse ;  /* 0x0000000409067825 */ /* 0x100fe200078e0202 */
[----:B------:R-:W2:Y:S01]  /*0120*/  LDG.E.EL R0, desc[UR4][R4.64] ;  /* 0x0000000404007981 */ /* 0x000ea2000c2e1900 */
[----:B------:R-:W1:Y:S03]  /*0130*/  LDC.64 R8, c[0x0][0x218] ;  /* 0x00008600ff087b82 */ /* 0x000e660000000a00 */
[----:B------:R-:W2:Y:S01]  /*0140*/  LDG.E.EL R13, desc[UR4][R4.64+0x4] ;  /* 0x00000404040d7981 */ /* 0x000ea2000c2e1900 */
[----:B------:R-:W-:-:S03]  /*0150*/  IMAD.WIDE R2, R15, 0x4, R2 ;  /* 0x000000040f027825 */ /* 0x000fc600078e0202 */
[----:B------:R-:W3:Y:S04]  /*0160*/  LDG.E.EL R6, desc[UR4][R6.64] ;  /* 0x0000000406067981 */ /* 0x000ee8000c2e1900 */
[----:B------:R-:W4:Y:S01]  /*0170*/  LDG.E.EL R2, desc[UR4][R2.64] ;  /* 0x0000000402027981 */ /* 0x000f22000c2e1900 */
[----:B-1----:R-:W-:-:S04]  /*0180*/  IMAD.WIDE R8, R11, 0x4, R8 ;  /* 0x000000040b087825 */ /* 0x002fc800078e0208 */
[----:B--2---:R-:W-:-:S04]  /*0190*/  FADD R13, R0, R13 ;  /* 0x0000000d000d7221 */ /* 0x004fc80000000000 */
[----:B---3--:R-:W-:-:S04]  /*01a0*/  FADD R13, R6, R13 ;  /* 0x0000000d060d7221 */ /* 0x008fc80000000000 */
[----:B----4-:R-:W-:-:S04]  /*01b0*/  FADD R13, R2, R13 ;  /* 0x0000000d020d7221 */ /* 0x010fc80000000000 */
[----:B------:R-:W-:-:S05]  /*01c0*/  FMUL R13, R13, 0.25 ;  /* 0x3e8000000d0d7820 */ /* 0x000fca0000400000 */
[----:B------:R-:W-:Y:S01]  /*01d0*/  STG.E desc[UR4][R8.64], R13 ;  /* 0x0000000d08007986 */ /* 0x000fe2000c101904 */
[----:B------:R-:W-:Y:S05]  /*01e0*/  EXIT ;  /* 0x000000000000794d */ /* 0x000fea0003800000 */
.L_x_0:
[----:B------:R-:W-:-:S00]  /*01f0*/  BRA `(.L_x_0) ;  /* 0xfffffffc00fc7947 */ /* 0x000fc0000383ffff */
[----:B------:R-:W-:-:S00]  /*0200*/  NOP ;  /* 0x0000000000007918 */ /* 0x000fc00000000000 */
[----:B------:R-:W-:-:S00]  /*0210*/  NOP ;  /* 0x0000000000007918 */ /* 0x000fc00000000000 */
[----:B------:R-:W-:-:S00]  /*0220*/  NOP ;  /* 0x0000000000007918 */ /* 0x000fc00000000000 */
[----:B------:R-:W-:-:S00]  /*0230*/  NOP ;  /* 0x0000000000007918 */ /* 0x000fc00000000000 */
[----:B------:R-:W-:-:S00]  /*0240*/  NOP ;  /* 0x0000000000007918 */ /* 0x000fc00000000000 */
[----:B------:R-:W-:-:S00]  /*0250*/  NOP ;  /* 0x0000000000007918 */ /* 0x000fc00000000000 */
[----:B------:R-:W-:-:S00]  /*0260*/  NOP ;  /* 0x0000000000007918 */ /* 0x000fc00000000000 */
[----:B------:R-:W-:-:S00]  /*0270*/  NOP ;  /* 0x0000000000007918 */ /* 0x000fc00000000000 */
.L_x_1:


//--------------------- .nv.constant0.triton_poi_fused_avg_pool2d_11 --------------------------
	.section	.nv.constant0.triton_poi_fused_avg_pool2d_11,"a",@progbits
	.sectionflags	@""
	.align	4
.nv.constant0.triton_poi_fused_avg_pool2d_11:
	.zero		548
